//
// Generated by NVIDIA NVVM Compiler
//
// Compiler Build ID: CL-36424714
// Cuda compilation tools, release 13.0, V13.0.88
// Based on NVVM 20.0.0
//

.version 9.0
.target sm_100
.address_size 64

	// .globl	_Z19tile4_reduce_kernelPKfPfi

.visible .entry _Z19tile4_reduce_kernelPKfPfi(
	.param .u64 .ptr .align 1 _Z19tile4_reduce_kernelPKfPfi_param_0,
	.param .u64 .ptr .align 1 _Z19tile4_reduce_kernelPKfPfi_param_1,
	.param .u32 _Z19tile4_reduce_kernelPKfPfi_param_2
)
{
	.reg .pred 	%p<6>;
	.reg .b32 	%r<25>;
	.reg .b32 	%f<7>;
	.reg .b64 	%rd<9>;

	ld.param.u64 	%rd1, [_Z19tile4_reduce_kernelPKfPfi_param_0];
	ld.param.u64 	%rd2, [_Z19tile4_reduce_kernelPKfPfi_param_1];
	ld.param.u32 	%r6, [_Z19tile4_reduce_kernelPKfPfi_param_2];
	// begin inline asm
	mov.u32 %r5, %laneid;
	// end inline asm
	mov.u32 	%r7, %ctaid.x;
	mov.u32 	%r2, %ntid.x;
	mov.u32 	%r3, %tid.x;
	mad.lo.s32 	%r4, %r7, %r2, %r3;
	setp.ge.s32 	%p1, %r4, %r6;
	@%p1 bra 	$L__BB0_3;
	cvta.to.global.u64 	%rd3, %rd1;
	mul.wide.s32 	%rd4, %r4, 4;
	add.s64 	%rd5, %rd3, %rd4;
	mov.u32 	%r8, %tid.y;
	mov.u32 	%r9, %tid.z;
	mov.u32 	%r10, %ntid.y;
	mad.lo.s32 	%r11, %r9, %r10, %r8;
	mad.lo.s32 	%r12, %r11, %r2, %r3;
	and.b32  	%r13, %r12, 3;
	and.b32  	%r14, %r5, -4;
	mov.b32 	%r15, 15;
	shl.b32 	%r16, %r15, %r14;
	ld.global.f32 	%f2, [%rd5];
	mov.b32 	%r17, %f2;
	shfl.sync.down.b32	%r18|%p2, %r17, 2, 7199, %r16;
	setp.lt.u32 	%p3, %r13, 2;
	mov.b32 	%f3, %r18;
	add.f32 	%f4, %f2, %f3;
	selp.f32 	%f5, %f4, %f2, %p3;
	mov.b32 	%r19, %f5;
	shfl.sync.down.b32	%r20|%p4, %r19, 1, 7199, %r16;
	setp.ne.s32 	%p5, %r13, 0;
	mov.b32 	%f6, %r20;
	add.f32 	%f1, %f5, %f6;
	@%p5 bra 	$L__BB0_3;
	shr.s32 	%r21, %r4, 31;
	shr.u32 	%r22, %r21, 30;
	add.s32 	%r23, %r4, %r22;
	shr.s32 	%r24, %r23, 2;
	cvta.to.global.u64 	%rd6, %rd2;
	mul.wide.s32 	%rd7, %r24, 4;
	add.s64 	%rd8, %rd6, %rd7;
	st.global.f32 	[%rd8], %f1;
$L__BB0_3:
	ret;

}


// ===== COMPILED SASS (sm_100) =====

	.target	sm_100

	.elftype	@"ET_EXEC"


//--------------------- .note.nv.tkinfo           --------------------------
	.section	.note.nv.tkinfo,"",@"SHT_NOTE"
	.sectionflags	@"SHF_NOTE_NV_TKINFO"
	.tkinfo
        /*0018*/ 	.word	0x00000002
        /*0030*/ 	.string	""
        /*0030*/ 	.string	"ptxas"
        /*0030*/ 	.string	"Cuda compilation tools, release 13.0, V13.0.88"
        /*0030*/ 	.string	"Build cuda_13.0.r13.0/compiler.36424714_0"
        /*0030*/ 	.string	"-arch sm_100 -m 64 "



//--------------------- .note.nv.cuinfo           --------------------------
	.section	.note.nv.cuinfo,"",@"SHT_NOTE"
	.sectionflags	@"SHF_NOTE_NV_CUINFO"
        /*0018*/ 	.short	0x0002
        /*001a*/ 	.short	0x0064
        /*001c*/ 	.short	0x0082
	.zero		2


//--------------------- .nv.info                  --------------------------
	.section	.nv.info,"",@"SHT_CUDA_INFO"
	.align	4


	//----- nvinfo : EIATTR_REGCOUNT
	.align		4
        /*0000*/ 	.byte	0x04, 0x2f
        /*0002*/ 	.short	(.L_1 - .L_0)
	.align		4
.L_0:
        /*0004*/ 	.word	index@(_Z19tile4_reduce_kernelPKfPfi)
        /*0008*/ 	.word	0x00000011


	//----- nvinfo : EIATTR_FRAME_SIZE
	.align		4
.L_1:
        /*000c*/ 	.byte	0x04, 0x11
        /*000e*/ 	.short	(.L_3 - .L_2)
	.align		4
.L_2:
        /*0010*/ 	.word	index@(_Z19tile4_reduce_kernelPKfPfi)
        /*0014*/ 	.word	0x00000000


	//----- nvinfo : EIATTR_MIN_STACK_SIZE
	.align		4
.L_3:
        /*0018*/ 	.byte	0x04, 0x12
        /*001a*/ 	.short	(.L_5 - .L_4)
	.align		4
.L_4:
        /*001c*/ 	.word	index@(_Z19tile4_reduce_kernelPKfPfi)
        /*0020*/ 	.word	0x00000000
.L_5:


//--------------------- .nv.compat                --------------------------
	.section	.nv.compat,"",@"SHT_CUDA_COMPAT_INFO"
	.align	4
        /*0000*/ 	.byte	0x02, 0x09, 0x00, 0x00, 0x02, 0x02, 0x01, 0x00, 0x02, 0x05, 0x05, 0x00, 0x03, 0x07, 0x01, 0x01
        /*0010*/ 	.byte	0x02, 0x03, 0x00, 0x00, 0x02, 0x06, 0x01, 0x00, 0x04, 0x0b, 0x08, 0x00, 0x09, 0x00, 0x00, 0x00
        /*0020*/ 	.byte	0x00, 0x00, 0x00, 0x00


//--------------------- .nv.info._Z19tile4_reduce_kernelPKfPfi --------------------------
	.section	.nv.info._Z19tile4_reduce_kernelPKfPfi,"",@"SHT_CUDA_INFO"
	.sectionflags	@""
	.align	4


	//----- nvinfo : EIATTR_CUDA_API_VERSION
	.align		4
        /*0000*/ 	.byte	0x04, 0x37
        /*0002*/ 	.short	(.L_7 - .L_6)
.L_6:
        /*0004*/ 	.word	0x00000082


	//----- nvinfo : EIATTR_KPARAM_INFO
	.align		4
.L_7:
        /*0008*/ 	.byte	0x04, 0x17
        /*000a*/ 	.short	(.L_9 - .L_8)
.L_8:
        /*000c*/ 	.word	0x00000000
        /*0010*/ 	.short	0x0002
        /*0012*/ 	.short	0x0010
        /*0014*/ 	.byte	0x00, 0xf0, 0x11, 0x00


	//----- nvinfo : EIATTR_KPARAM_INFO
	.align		4
.L_9:
        /*0018*/ 	.byte	0x04, 0x17
        /*001a*/ 	.short	(.L_11 - .L_10)
.L_10:
        /*001c*/ 	.word	0x00000000
        /*0020*/ 	.short	0x0001
        /*0022*/ 	.short	0x0008
        /*0024*/ 	.byte	0x00, 0xf5, 0x21, 0x00


	//----- nvinfo : EIATTR_KPARAM_INFO
	.align		4
.L_11:
        /*0028*/ 	.byte	0x04, 0x17
        /*002a*/ 	.short	(.L_13 - .L_12)
.L_12:
        /*002c*/ 	.word	0x00000000
        /*0030*/ 	.short	0x0000
        /*0032*/ 	.short	0x0000
        /*0034*/ 	.byte	0x00, 0xf5, 0x21, 0x00


	//----- nvinfo : EIATTR_SPARSE_MMA_MASK
	.align		4
.L_13:
        /*0038*/ 	.byte	0x03, 0x50
        /*003a*/ 	.short	0x0000


	//----- nvinfo : EIATTR_MAXREG_COUNT
	.align		4
        /*003c*/ 	.byte	0x03, 0x1b
        /*003e*/ 	.short	0x00ff


	//----- nvinfo : EIATTR_MERCURY_ISA_VERSION
	.align		4
        /*0040*/ 	.byte	0x03, 0x5f
        /*0042*/ 	.short	0x0101


	//----- nvinfo : EIATTR_INT_WARP_WIDE_INSTR_OFFSETS
	.align		4
        /*0044*/ 	.byte	0x04, 0x31
        /*0046*/ 	.short	(.L_15 - .L_14)


	//   ....[0]....
.L_14:
        /*0048*/ 	.word	0x00000130


	//   ....[1]....
        /*004c*/ 	.word	0x00000160


	//   ....[2]....
        /*0050*/ 	.word	0x00000180


	//----- nvinfo : EIATTR_COOP_GROUP_MASK_REGIDS
	.align		4
.L_15:
        /*0054*/ 	.byte	0x04, 0x29
        /*0056*/ 	.short	(.L_17 - .L_16)


	//   ....[0]....
.L_16:
        /*0058*/ 	.word	0x05000005


	//   ....[1]....
        /*005c*/ 	.word	0x05000005


	//   ....[2]....
        /*0060*/ 	.word	0x05000005


	//   ....[3]....
        /*0064*/ 	.word	0x05000005


	//----- nvinfo : EIATTR_COOP_GROUP_INSTR_OFFSETS
	.align		4
.L_17:
        /*0068*/ 	.byte	0x04, 0x28
        /*006a*/ 	.short	(.L_19 - .L_18)


	//   ....[0]....
.L_18:
        /*006c*/ 	.word	0x000001d0


	//   ....[1]....
        /*0070*/ 	.word	0x00000200


	//   ....[2]....
        /*0074*/ 	.word	0x00000310


	//   ....[3]....
        /*0078*/ 	.word	0x000003a0


	//----- nvinfo : EIATTR_VRC_CTA_INIT_COUNT
	.align		4
.L_19:
        /*007c*/ 	.byte	0x02, 0x4a
	.zero		1
	.zero		1


	//----- nvinfo : EIATTR_EXIT_INSTR_OFFSETS
	.align		4
        /*0080*/ 	.byte	0x04, 0x1c
        /*0082*/ 	.short	(.L_21 - .L_20)


	//   ....[0]....
.L_20:
        /*0084*/ 	.word	0x00000070


	//   ....[1]....
        /*0088*/ 	.word	0x00000220


	//   ....[2]....
        /*008c*/ 	.word	0x000002c0


	//----- nvinfo : EIATTR_CRS_STACK_SIZE
	.align		4
.L_21:
        /*0090*/ 	.byte	0x04, 0x1e
        /*0092*/ 	.short	(.L_23 - .L_22)
.L_22:
        /*0094*/ 	.word	0x00000000


	//----- nvinfo : EIATTR_CBANK_PARAM_SIZE
	.align		4
.L_23:
        /*0098*/ 	.byte	0x03, 0x19
        /*009a*/ 	.short	0x0014


	//----- nvinfo : EIATTR_PARAM_CBANK
	.align		4
        /*009c*/ 	.byte	0x04, 0x0a
        /*009e*/ 	.short	(.L_25 - .L_24)
	.align		4
.L_24:
        /*00a0*/ 	.word	index@(.nv.constant0._Z19tile4_reduce_kernelPKfPfi)
        /*00a4*/ 	.short	0x0380
        /*00a6*/ 	.short	0x0014


	//----- nvinfo : EIATTR_SW_WAR
	.align		4
.L_25:
        /*00a8*/ 	.byte	0x04, 0x36
        /*00aa*/ 	.short	(.L_27 - .L_26)
.L_26:
        /*00ac*/ 	.word	0x00000008
.L_27:


//--------------------- .nv.callgraph             --------------------------
	.section	.nv.callgraph,"",@"SHT_CUDA_CALLGRAPH"
	.align	4
	.sectionentsize	8
	.align		4
        /*0000*/ 	.word	0x00000000
	.align		4
        /*0004*/ 	.word	0xffffffff
	.align		4
        /*0008*/ 	.word	0x00000000
	.align		4
        /*000c*/ 	.word	0xfffffffe
	.align		4
        /*0010*/ 	.word	0x00000000
	.align		4
        /*0014*/ 	.word	0xfffffffd
	.align		4
        /*0018*/ 	.word	0x00000000
	.align		4
        /*001c*/ 	.word	0xfffffffc


//--------------------- .text._Z19tile4_reduce_kernelPKfPfi --------------------------
	.section	.text._Z19tile4_reduce_kernelPKfPfi,"ax",@progbits
	.align	128
        .global         _Z19tile4_reduce_kernelPKfPfi
        .type           _Z19tile4_reduce_kernelPKfPfi,@function
        .size           _Z19tile4_reduce_kernelPKfPfi,(.L_x_7 - _Z19tile4_reduce_kernelPKfPfi)
        .other          _Z19tile4_reduce_kernelPKfPfi,@"STO_CUDA_ENTRY STV_DEFAULT"
_Z19tile4_reduce_kernelPKfPfi:
.text._Z19tile4_reduce_kernelPKfPfi:
[----:B------:R-:W-:Y:S01]  /*0000*/  LDC R1, c[0x0][0x37c] ;  /* 0x0000df00ff017b82 */ /* 0x000fe20000000800 */
[----:B------:R-:W0:Y:S07]  /*0010*/  S2R R10, SR_TID.X ;  /* 0x00000000000a7919 */ /* 0x000e2e0000002100 */
[----:B------:R-:W0:Y:S01]  /*0020*/  S2UR UR4, SR_CTAID.X ;  /* 0x00000000000479c3 */ /* 0x000e220000002500 */
[----:B------:R-:W1:Y:S07]  /*0030*/  LDCU UR5, c[0x0][0x390] ;  /* 0x00007200ff0577ac */ /* 0x000e6e0008000800 */
[----:B------:R-:W0:Y:S02]  /*0040*/  LDC R7, c[0x0][0x360] ;  /* 0x0000d800ff077b82 */ /* 0x000e240000000800 */
[----:B0-----:R-:W-:-:S05]  /*0050*/  IMAD R0, R7, UR4, R10 ;  /* 0x0000000407007c24 */ /* 0x001fca000f8e020a */
[----:B-1----:R-:W-:-:S13]  /*0060*/  ISETP.GE.AND P0, PT, R0, UR5, PT ;  /* 0x0000000500007c0c */ /* 0x002fda000bf06270 */
[----:B------:R-:W-:Y:S05]  /*0070*/  @P0 EXIT ;  /* 0x000000000000094d */ /* 0x000fea0003800000 */
[----:B------:R-:W0:Y:S01]  /*0080*/  S2R R4, SR_LANEID ;  /* 0x0000000000047919 */ /* 0x000e220000000000 */
[----:B------:R-:W1:Y:S08]  /*0090*/  LDC.64 R8, c[0x0][0x358] ;  /* 0x0000d600ff087b82 */ /* 0x000e700000000a00 */
[----:B------:R-:W2:Y:S01]  /*00a0*/  LDC.64 R2, c[0x0][0x380] ;  /* 0x0000e000ff027b82 */ /* 0x000ea20000000a00 */
[----:B------:R-:W3:Y:S01]  /*00b0*/  S2R R11, SR_TID.Y ;  /* 0x00000000000b7919 */ /* 0x000ee20000002200 */
[----:B------:R-:W-:Y:S01]  /*00c0*/  IMAD.MOV.U32 R5, RZ, RZ, 0xf ;  /* 0x0000000fff057424 */ /* 0x000fe200078e00ff */
[----:B------:R-:W3:Y:S01]  /*00d0*/  S2R R12, SR_TID.Z ;  /* 0x00000000000c7919 */ /* 0x000ee20000002300 */
[----:B-1----:R-:W-:-:S02]  /*00e0*/  R2UR UR4, R8 ;  /* 0x00000000080472ca */ /* 0x002fc400000e0000 */
[----:B------:R-:W-:Y:S02]  /*00f0*/  R2UR UR5, R9 ;  /* 0x00000000090572ca */ /* 0x000fe400000e0000 */
[----:B0-----:R-:W-:Y:S01]  /*0100*/  LOP3.LUT R4, R4, 0xfffffffc, RZ, 0xc0, !PT ;  /* 0xfffffffc04047812 */ /* 0x001fe200078ec0ff */
[----:B--2---:R-:W-:-:S03]  /*0110*/  IMAD.WIDE R2, R0, 0x4, R2 ;  /* 0x0000000400027825 */ /* 0x004fc600078e0202 */
[----:B------:R-:W-:-:S04]  /*0120*/  SHF.L.U32 R5, R5, R4, RZ ;  /* 0x0000000405057219 */ /* 0x000fc800000006ff */
[----:B------:R-:W0:Y:S03]  /*0130*/  MATCH.ANY R14, R5 ;  /* 0x00000000050e73a1 */ /* 0x000e2600000e8000 */
[----:B------:R1:W5:Y:S01]  /*0140*/  LDG.E R6, desc[UR4][R2.64] ;  /* 0x0000000402067981 */ /* 0x000362000c1e1900 */
[----:B------:R-:W3:Y:S04]  /*0150*/  LDCU UR4, c[0x0][0x364] ;  /* 0x00006c80ff0477ac */ /* 0x000ee80008000800 */
[----:B------:R-:W2:Y:S01]  /*0160*/  REDUX.OR UR5, R5 ;  /* 0x00000000050573c4 */ /* 0x000ea20000004000 */
[----:B---3--:R-:W-:Y:S01]  /*0170*/  IMAD R4, R12, UR4, R11 ;  /* 0x000000040c047c24 */ /* 0x008fe2000f8e020b */
[----:B------:R-:W-:-:S02]  /*0180*/  VOTEU.ANY UR4, UPT, PT ;  /* 0x0000000000047886 */ /* 0x000fc400038e0100 */
[----:B0-----:R-:W-:Y:S01]  /*0190*/  LOP3.LUT P0, RZ, R5, UR4, R14, 0x40, !PT ;  /* 0x0000000405ff7c12 */ /* 0x001fe2000f80400e */
[----:B------:R-:W-:-:S05]  /*01a0*/  IMAD R4, R4, R7, R10 ;  /* 0x0000000704047224 */ /* 0x000fca00078e020a */
[----:B-1----:R-:W-:-:S07]  /*01b0*/  LOP3.LUT R2, R4, 0x3, RZ, 0xc0, !PT ;  /* 0x0000000304027812 */ /* 0x002fce00078ec0ff */
[----:B--2---:R-:W-:Y:S05]  /*01c0*/  @!P0 BRA.DIV UR5, `(.L_x_0) ;  /* 0x0000000205408947 */ /* 0x004fea000b800000 */
[----:B-----5:R-:W0:Y:S01]  /*01d0*/  SHFL.DOWN PT, R3, R6, 0x2, 0x1c1f ;  /* 0x085c1f0006037f89 */ /* 0x020e2200000e0000 */
[----:B------:R-:W-:-:S13]  /*01e0*/  ISETP.GE.U32.AND P0, PT, R2, 0x2, PT ;  /* 0x000000020200780c */ /* 0x000fda0003f06070 */
[----:B0-----:R-:W-:-:S05]  /*01f0*/  @!P0 FADD R6, R6, R3 ;  /* 0x0000000306068221 */ /* 0x001fca0000000000 */
[----:B------:R0:W1:Y:S02]  /*0200*/  SHFL.DOWN PT, R7, R6, 0x1, 0x1c1f ;  /* 0x083c1f0006077f89 */ /* 0x00006400000e0000 */
.L_x_5:
[----:B------:R-:W-:-:S13]  /*0210*/  LOP3.LUT P0, RZ, R4, 0x3, RZ, 0xc0, !PT ;  /* 0x0000000304ff7812 */ /* 0x000fda000780c0ff */
[----:B------:R-:W-:Y:S05]  /*0220*/  @P0 EXIT ;  /* 0x000000000000094d */ /* 0x000fea0003800000 */
[----:B------:R-:W2:Y:S01]  /*0230*/  LDC.64 R2, c[0x0][0x388] ;  /* 0x0000e200ff027b82 */ /* 0x000ea20000000a00 */
[----:B------:R-:W-:Y:S01]  /*0240*/  SHF.R.S32.HI R5, RZ, 0x1f, R0 ;  /* 0x0000001fff057819 */ /* 0x000fe20000011400 */
[----:B-1----:R-:W-:Y:S01]  /*0250*/  FADD R7, R6, R7 ;  /* 0x0000000706077221 */ /* 0x002fe20000000000 */
[----:B------:R-:W-:Y:S02]  /*0260*/  R2UR UR4, R8 ;  /* 0x00000000080472ca */ /* 0x000fe400000e0000 */
[----:B------:R-:W-:Y:S02]  /*0270*/  LEA.HI R5, R5, R0, RZ, 0x2 ;  /* 0x0000000005057211 */ /* 0x000fe400078f10ff */
[----:B------:R-:W-:Y:S02]  /*0280*/  R2UR UR5, R9 ;  /* 0x00000000090572ca */ /* 0x000fe400000e0000 */
[----:B------:R-:W-:-:S05]  /*0290*/  SHF.R.S32.HI R5, RZ, 0x2, R5 ;  /* 0x00000002ff057819 */ /* 0x000fca0000011405 */
[----:B--2---:R-:W-:-:S06]  /*02a0*/  IMAD.WIDE R2, R5, 0x4, R2 ;  /* 0x0000000405027825 */ /* 0x004fcc00078e0202 */
[----:B------:R-:W-:Y:S01]  /*02b0*/  STG.E desc[UR4][R2.64], R7 ;  /* 0x0000000702007986 */ /* 0x000fe2000c101904 */
[----:B------:R-:W-:Y:S05]  /*02c0*/  EXIT ;  /* 0x000000000000794d */ /* 0x000fea0003800000 */
.L_x_0:
[----:B------:R-:W-:Y:S01]  /*02d0*/  BSSY B0, `(.L_x_1) ;  /* 0x0000006000007945 */ /* 0x000fe20003800000 */
[----:B------:R-:W-:Y:S02]  /*02e0*/  IMAD.MOV.U32 R3, RZ, RZ, 0x2 ;  /* 0x00000002ff037424 */ /* 0x000fe400078e00ff */
[----:B------:R-:W-:-:S07]  /*02f0*/  IMAD.MOV.U32 R10, RZ, RZ, 0x1c1f ;  /* 0x00001c1fff0a7424 */ /* 0x000fce00078e00ff */
[----:B-----5:R-:W-:Y:S05]  /*0300*/  WARPSYNC.COLLECTIVE R5, `(.L_x_2) ;  /* 0x0000000005087348 */ /* 0x020fea0003c00000 */
[----:B-----5:R0:W1:Y:S02]  /*0310*/  SHFL.DOWN P0, R3, R6, R3, R10 ;  /* 0x0800000306037389 */ /* 0x020064000000000a */
[----:B01----:R-:W-:Y:S05]  /*0320*/  ENDCOLLECTIVE ;  /* 0x000000000000791b */ /* 0x003fea0003800000 */
.L_x_2:
[----:B------:R-:W-:Y:S05]  /*0330*/  BSYNC B0 ;  /* 0x0000000000007941 */ /* 0x000fea0003800000 */
.L_x_1:
[----:B------:R-:W-:Y:S01]  /*0340*/  ISETP.GE.U32.AND P0, PT, R2, 0x2, PT ;  /* 0x000000020200780c */ /* 0x000fe20003f06070 */
[----:B------:R-:W-:Y:S01]  /*0350*/  BSSY B0, `(.L_x_3) ;  /* 0x0000007000007945 */ /* 0x000fe20003800000 */
[----:B------:R-:W-:-:S11]  /*0360*/  IMAD.MOV.U32 R10, RZ, RZ, 0x1c1f ;  /* 0x00001c1fff0a7424 */ /* 0x000fd600078e00ff */
[----:B------:R-:W-:Y:S01]  /*0370*/  @!P0 FADD R6, R6, R3 ;  /* 0x0000000306068221 */ /* 0x000fe20000000000 */
[----:B------:R-:W-:-:S07]  /*0380*/  IMAD.MOV.U32 R3, RZ, RZ, 0x1 ;  /* 0x00000001ff037424 */ /* 0x000fce00078e00ff */
[----:B------:R-:W-:Y:S05]  /*0390*/  WARPSYNC.COLLECTIVE R5, `(.L_x_4) ;  /* 0x0000000005087348 */ /* 0x000fea0003c00000 */
[----:B------:R0:W1:Y:S02]  /*03a0*/  SHFL.DOWN P0, R3, R6, R3, R10 ;  /* 0x0800000306037389 */ /* 0x000064000000000a */
[----:B01----:R-:W-:Y:S05]  /*03b0*/  ENDCOLLECTIVE ;  /* 0x000000000000791b */ /* 0x003fea0003800000 */
.L_x_4:
[----:B------:R-:W-:Y:S05]  /*03c0*/  BSYNC B0 ;  /* 0x0000000000007941 */ /* 0x000fea0003800000 */
.L_x_3:
[----:B------:R-:W-:Y:S01]  /*03d0*/  IMAD.MOV.U32 R7, RZ, RZ, R3 ;  /* 0x000000ffff077224 */ /* 0x000fe200078e0003 */
[----:B------:R-:W-:Y:S06]  /*03e0*/  BRA `(.L_x_5) ;  /* 0xfffffffc00887947 */ /* 0x000fec000383ffff */
.L_x_6:
[----:B------:R-:W-:-:S00]  /*03f0*/  BRA `(.L_x_6) ;  /* 0xfffffffc00fc7947 */ /* 0x000fc0000383ffff */
[----:B------:R-:W-:-:S00]  /*0400*/  NOP ;  /* 0x0000000000007918 */ /* 0x000fc00000000000 */
[----:B------:R-:W-:-:S00]  /*0410*/  NOP ;  /* 0x0000000000007918 */ /* 0x000fc00000000000 */
[----:B------:R-:W-:-:S00]  /*0420*/  NOP ;  /* 0x0000000000007918 */ /* 0x000fc00000000000 */
[----:B------:R-:W-:-:S00]  /*0430*/  NOP ;  /* 0x0000000000007918 */ /* 0x000fc00000000000 */
[----:B------:R-:W-:-:S00]  /*0440*/  NOP ;  /* 0x0000000000007918 */ /* 0x000fc00000000000 */
[----:B------:R-:W-:-:S00]  /*0450*/  NOP ;  /* 0x0000000000007918 */ /* 0x000fc00000000000 */
[----:B------:R-:W-:-:S00]  /*0460*/  NOP ;  /* 0x0000000000007918 */ /* 0x000fc00000000000 */
[----:B------:R-:W-:-:S00]  /*0470*/  NOP ;  /* 0x0000000000007918 */ /* 0x000fc00000000000 */
.L_x_7:


//--------------------- .nv.shared.reserved.0     --------------------------
	.section	.nv.shared.reserved.0,"aw",@nobits
	.weak		__nv_reservedSMEM_offset_0_alias
	.size		__nv_reservedSMEM_offset_0_alias, 0, 64
	.other		__nv_reservedSMEM_offset_0_alias,@"STO_CUDA_RESERVED_SHARED STV_DEFAULT"
__nv_reservedSMEM_offset_0_alias:
	.zero		0
	.zero		64


//--------------------- .nv.constant0._Z19tile4_reduce_kernelPKfPfi --------------------------
	.section	.nv.constant0._Z19tile4_reduce_kernelPKfPfi,"a",@progbits
	.sectionflags	@""
	.align	4
.nv.constant0._Z19tile4_reduce_kernelPKfPfi:
	.zero		916


//--------------------- SYMBOLS --------------------------

	.type		.nv.reservedSmem.offset0,@object
	.size		.nv.reservedSmem.offset0,0x4
